	.headerflags	@"EF_CUDA_TEXMODE_UNIFIED EF_CUDA_64BIT_ADDRESS EF_CUDA_ACCELERATORS EF_CUDA_SM90 EF_CUDA_VIRTUAL_SM(EF_CUDA_SM90)"
	.elftype	@"ET_EXEC"


//--------------------- .nv.info                  --------------------------
	.section	.nv.info,"",@"SHT_CUDA_INFO"
	.align	4


	//----- nvinfo : EIATTR_REGCOUNT
	.align		4
        /*0000*/ 	.byte	0x04, 0x2f
        /*0002*/ 	.short	(.L_2 - .L_1)
	.align		4
.L_1:
        /*0004*/ 	.word	index@(triton_poi_fused_arange_div_floor_divide_mul_pow_1)
        /*0008*/ 	.word	0x00000017


	//----- nvinfo : EIATTR_MIN_STACK_SIZE
	.align		4
.L_2:
        /*000c*/ 	.byte	0x04, 0x12
        /*000e*/ 	.short	(.L_4 - .L_3)
	.align		4
.L_3:
        /*0010*/ 	.word	index@(triton_poi_fused_arange_div_floor_divide_mul_pow_1)
        /*0014*/ 	.word	0x00000000


	//----- nvinfo : EIATTR_FRAME_SIZE
	.align		4
.L_4:
        /*0018*/ 	.byte	0x04, 0x11
        /*001a*/ 	.short	(.L_6 - .L_5)
	.align		4
.L_5:
        /*001c*/ 	.word	index@(triton_poi_fused_arange_div_floor_divide_mul_pow_1)
        /*0020*/ 	.word	0x00000000


	//----- nvinfo : EIATTR_MIN_STACK_SIZE
	.align		4
.L_6:
        /*0024*/ 	.byte	0x04, 0x12
        /*0026*/ 	.short	(.L_8 - .L_7)
	.align		4
.L_7:
        /*0028*/ 	.word	index@(triton_poi_fused_arange_div_floor_divide_mul_pow_1)
        /*002c*/ 	.word	0x00000000
.L_8:


//--------------------- .nv.info.triton_poi_fused_arange_div_floor_divide_mul_pow_1 --------------------------
	.section	.nv.info.triton_poi_fused_arange_div_floor_divide_mul_pow_1,"",@"SHT_CUDA_INFO"
	.sectionflags	@""
	.align	4


	//----- nvinfo : EIATTR_CUDA_API_VERSION
	.align		4
        /*0000*/ 	.byte	0x04, 0x37
        /*0002*/ 	.short	(.L_10 - .L_9)
.L_9:
        /*0004*/ 	.word	0x0000007c


	//----- nvinfo : EIATTR_KPARAM_INFO
	.align		4
.L_10:
        /*0008*/ 	.byte	0x04, 0x17
        /*000a*/ 	.short	(.L_12 - .L_11)
.L_11:
        /*000c*/ 	.word	0x00000000
        /*0010*/ 	.short	0x0001
        /*0012*/ 	.short	0x0008
        /*0014*/ 	.byte	0x00, 0xf0, 0x11, 0x00


	//----- nvinfo : EIATTR_KPARAM_INFO
	.align		4
.L_12:
        /*0018*/ 	.byte	0x04, 0x17
        /*001a*/ 	.short	(.L_14 - .L_13)
.L_13:
        /*001c*/ 	.word	0x00000000
        /*0020*/ 	.short	0x0000
        /*0022*/ 	.short	0x0000
        /*0024*/ 	.byte	0x00, 0xf4, 0x21, 0x00


	//----- nvinfo : EIATTR_SPARSE_MMA_MASK
	.align		4
.L_14:
        /*0028*/ 	.byte	0x03, 0x50
        /*002a*/ 	.short	0x0000


	//----- nvinfo : EIATTR_MAXREG_COUNT
	.align		4
        /*002c*/ 	.byte	0x03, 0x1b
        /*002e*/ 	.short	0x00ff


	//----- nvinfo : EIATTR_EXIT_INSTR_OFFSETS
	.align		4
        /*0030*/ 	.byte	0x04, 0x1c
        /*0032*/ 	.short	(.L_16 - .L_15)


	//   ....[0]....
.L_15:
        /*0034*/ 	.word	0x00000aa0


	//----- nvinfo : EIATTR_REQNTID
	.align		4
.L_16:
        /*0038*/ 	.byte	0x04, 0x10
        /*003a*/ 	.short	(.L_18 - .L_17)
.L_17:
        /*003c*/ 	.word	0x00000080
        /*0040*/ 	.word	0x00000001
        /*0044*/ 	.word	0x00000001


	//----- nvinfo : EIATTR_CRS_STACK_SIZE
	.align		4
.L_18:
        /*0048*/ 	.byte	0x04, 0x1e
        /*004a*/ 	.short	(.L_20 - .L_19)
.L_19:
        /*004c*/ 	.word	0x00000000


	//----- nvinfo : EIATTR_CBANK_PARAM_SIZE
	.align		4
.L_20:
        /*0050*/ 	.byte	0x03, 0x19
        /*0052*/ 	.short	0x000c


	//----- nvinfo : EIATTR_PARAM_CBANK
	.align		4
        /*0054*/ 	.byte	0x04, 0x0a
        /*0056*/ 	.short	(.L_22 - .L_21)
	.align		4
.L_21:
        /*0058*/ 	.word	index@(.nv.constant0.triton_poi_fused_arange_div_floor_divide_mul_pow_1)
        /*005c*/ 	.short	0x0210
        /*005e*/ 	.short	0x000c


	//----- nvinfo : EIATTR_SW_WAR
	.align		4
.L_22:
        /*0060*/ 	.byte	0x04, 0x36
        /*0062*/ 	.short	(.L_24 - .L_23)
.L_23:
        /*0064*/ 	.word	0x00000008
.L_24:


//--------------------- .nv.callgraph             --------------------------
	.section	.nv.callgraph,"",@"SHT_CUDA_CALLGRAPH"
	.align	4
	.sectionentsize	8
	.align		4
        /*0000*/ 	.word	0x00000000
	.align		4
        /*0004*/ 	.word	0xffffffff
	.align		4
        /*0008*/ 	.word	0x00000000
	.align		4
        /*000c*/ 	.word	0xfffffffe
	.align		4
        /*0010*/ 	.word	0x00000000
	.align		4
        /*0014*/ 	.word	0xfffffffd
	.align		4
        /*0018*/ 	.word	0x00000000
	.align		4
        /*001c*/ 	.word	0xfffffffc


//--------------------- .nv.constant4             --------------------------
	.section	.nv.constant4,"a",@progbits
	.align	8
	.align		8
.nv.constant4:
        /*0000*/ 	.dword	_$_str


//--------------------- .text.triton_poi_fused_arange_div_floor_divide_mul_pow_1 --------------------------
	.section	.text.triton_poi_fused_arange_div_floor_divide_mul_pow_1,"ax",@progbits
	.align	128
        .global         triton_poi_fused_arange_div_floor_divide_mul_pow_1
        .type           triton_poi_fused_arange_div_floor_divide_mul_pow_1,@function
        .size           triton_poi_fused_arange_div_floor_divide_mul_pow_1,(.L_x_5 - triton_poi_fused_arange_div_floor_divide_mul_pow_1)
        .other          triton_poi_fused_arange_div_floor_divide_mul_pow_1,@"STO_CUDA_ENTRY STV_DEFAULT"
triton_poi_fused_arange_div_floor_divide_mul_pow_1:
.text.triton_poi_fused_arange_div_floor_divide_mul_pow_1:
[----:B------:R-:W0:Y:S02]  /*0000*/  LDC R1, c[0x0][0x28] ;  /* 0x00000a00ff017b82 */ /* 0x000e240000000800 */
[----:B------:R-:W1:Y:S01]  /*0010*/  S2R R0, SR_TID.X ;  /* 0x0000000000007919 */ /* 0x000e620000002100 */
[----:B------:R-:W-:Y:S01]  /*0020*/  HFMA2.MMA R7, -RZ, RZ, 1.2822265625, -66.875 ;  /* 0x3d21d42eff077435 */ /* 0x000fe200000001ff */
[----:B------:R-:W-:Y:S01]  /*0030*/  MOV R6, 0x3b18f0fe ;  /* 0x3b18f0fe00067802 */ /* 0x000fe20000000f00 */
[----:B------:R-:W-:Y:S01]  /*0040*/  HFMA2.MMA R8, -RZ, RZ, 1.720703125, 0 ;  /* 0x3ee20000ff087435 */ /* 0x000fe200000001ff */
[----:B------:R-:W2:Y:S01]  /*0050*/  S2R R3, SR_CTAID.X ;  /* 0x0000000000037919 */ /* 0x000ea20000002500 */
[----:B------:R-:W-:Y:S01]  /*0060*/  MOV R11, 0x3e620000 ;  /* 0x3e620000000b7802 */ /* 0x000fe20000000f00 */
[----:B------:R-:W-:Y:S01]  /*0070*/  HFMA2.MMA R19, -RZ, RZ, 3.4921875, 0 ;  /* 0x42fc0000ff137435 */ /* 0x000fe200000001ff */
[----:B------:R-:W-:Y:S04]  /*0080*/  BSSY B0, `(.L_x_0) ;  /* 0x000007a000007945 */ /* 0x000fe80003800000 */
[----:B------:R-:W-:-:S04]  /*0090*/  FFMA.FTZ R6, R7, R6, 0.01249298732727766037 ;  /* 0x3c4caf6307067423 */ /* 0x000fc80000010006 */
[----:B------:R-:W-:-:S04]  /*00a0*/  FFMA.FTZ R6, R6, R7, 0.083333469927310943604 ;  /* 0x3daaaabd06067423 */ /* 0x000fc80000010007 */
[----:B------:R-:W-:-:S04]  /*00b0*/  FMUL.FTZ R6, R6, 0.039508990943431854248 ;  /* 0x3d21d42e06067820 */ /* 0x000fc80000410000 */
[----:B------:R-:W-:-:S04]  /*00c0*/  FMUL.FTZ R6, R6, 0.19876869022846221924 ;  /* 0x3e4b8a0506067820 */ /* 0x000fc80000410000 */
[----:B------:R-:W-:-:S04]  /*00d0*/  FFMA R7, R8, 0.4503078162670135498, R6 ;  /* 0x3ee68ebf08077823 */ /* 0x000fc80000000006 */
[----:B------:R-:W-:Y:S01]  /*00e0*/  FFMA R9, R8, 0.4503078162670135498, -R7 ;  /* 0x3ee68ebf08097823 */ /* 0x000fe20000000807 */
[----:B-1----:R-:W-:-:S03]  /*00f0*/  SHF.L.U32 R0, R0, 0x1, RZ ;  /* 0x0000000100007819 */ /* 0x002fc600000006ff */
[----:B------:R-:W-:Y:S01]  /*0100*/  FADD R9, R6, R9 ;  /* 0x0000000906097221 */ /* 0x000fe20000000000 */
[----:B------:R-:W-:Y:S02]  /*0110*/  LOP3.LUT R0, R0, 0xfe, RZ, 0xc0, !PT ;  /* 0x000000fe00007812 */ /* 0x000fe400078ec0ff */
[----:B--2---:R-:W-:Y:S02]  /*0120*/  SHF.R.S32.HI R4, RZ, 0x17, R3 ;  /* 0x00000017ff047819 */ /* 0x004fe40000011403 */
[----:B------:R-:W-:Y:S02]  /*0130*/  LEA R2, R3, R0, 0x8 ;  /* 0x0000000003027211 */ /* 0x000fe400078e40ff */
[----:B------:R-:W-:Y:S02]  /*0140*/  SGXT R3, R4, 0x1 ;  /* 0x000000010403781a */ /* 0x000fe40000000200 */
[----:B------:R-:W-:-:S04]  /*0150*/  IADD3 R0, R2, 0x1, RZ ;  /* 0x0000000102007810 */ /* 0x000fc80007ffe0ff */
[----:B------:R-:W-:Y:S02]  /*0160*/  LEA.HI R4, R3, R0, RZ, 0x7 ;  /* 0x0000000003047211 */ /* 0x000fe400078f38ff */
[----:B------:R-:W-:Y:S02]  /*0170*/  SHF.R.S32.HI R3, RZ, 0x1f, R2 ;  /* 0x0000001fff037819 */ /* 0x000fe40000011402 */
[----:B------:R-:W-:Y:S01]  /*0180*/  LOP3.LUT R5, R4, 0xffffff80, RZ, 0xc0, !PT ;  /* 0xffffff8004057812 */ /* 0x000fe200078ec0ff */
[----:B------:R-:W-:Y:S01]  /*0190*/  FFMA R4, R8, -0.4503078162670135498, R11 ;  /* 0xbee68ebf08047823 */ /* 0x000fe2000000000b */
[----:B------:R-:W-:Y:S02]  /*01a0*/  LEA.HI R3, R3, R2, RZ, 0x7 ;  /* 0x0000000203037211 */ /* 0x000fe400078f38ff */
[----:B------:R-:W-:Y:S01]  /*01b0*/  IADD3 R0, R0, -R5, RZ ;  /* 0x8000000500007210 */ /* 0x000fe20007ffe0ff */
[----:B------:R-:W-:Y:S01]  /*01c0*/  FADD R4, R4, R4 ;  /* 0x0000000404047221 */ /* 0x000fe20000000000 */
[----:B------:R-:W-:-:S02]  /*01d0*/  LOP3.LUT R5, R3, 0xffffff80, RZ, 0xc0, !PT ;  /* 0xffffff8003057812 */ /* 0x000fc400078ec0ff */
[----:B------:R-:W-:Y:S01]  /*01e0*/  I2FP.F32.S32 R0, R0 ;  /* 0x0000000000007245 */ /* 0x000fe20000201400 */
[----:B------:R-:W-:Y:S01]  /*01f0*/  FFMA.FTZ R4, R11, -0.19876869022846221924, R4 ;  /* 0xbe4b8a050b047823 */ /* 0x000fe20000010004 */
[----:B------:R-:W-:Y:S02]  /*0200*/  IADD3 R5, R2, -R5, RZ ;  /* 0x8000000502057210 */ /* 0x000fe40007ffe0ff */
[----:B------:R-:W-:Y:S01]  /*0210*/  SHF.R.S32.HI R3, RZ, 0x7, R3 ;  /* 0x00000007ff037819 */ /* 0x000fe20000011403 */
[----:B------:R-:W-:Y:S01]  /*0220*/  FMUL R0, R0, 0.5 ;  /* 0x3f00000000007820 */ /* 0x000fe20000400000 */
[----:B------:R-:W-:Y:S01]  /*0230*/  I2FP.F32.S32 R5, R5 ;  /* 0x0000000500057245 */ /* 0x000fe20000201400 */
[----:B------:R-:W-:-:S04]  /*0240*/  FMUL.FTZ R4, R4, 0.4503078162670135498 ;  /* 0x3ee68ebf04047820 */ /* 0x000fc80000410000 */
[----:B------:R-:W-:Y:S01]  /*0250*/  FMUL R5, R5, 0.5 ;  /* 0x3f00000005057820 */ /* 0x000fe20000400000 */
[----:B------:R-:W1:Y:S01]  /*0260*/  FRND.FTZ.FLOOR R0, R0 ;  /* 0x0000000000007307 */ /* 0x000e620000215000 */
[----:B------:R-:W-:-:S04]  /*0270*/  FADD R6, R4, R9 ;  /* 0x0000000904067221 */ /* 0x000fc80000000000 */
[----:B------:R-:W-:-:S03]  /*0280*/  FADD R8, R7, R6 ;  /* 0x0000000607087221 */ /* 0x000fc60000000000 */
[----:B------:R-:W2:Y:S01]  /*0290*/  FRND.FTZ.FLOOR R5, R5 ;  /* 0x0000000500057307 */ /* 0x000ea20000215000 */
[----:B------:R-:W-:Y:S01]  /*02a0*/  FADD R9, R8, 9.010894775390625 ;  /* 0x41102ca008097421 */ /* 0x000fe20000000000 */
[----:B------:R-:W-:-:S03]  /*02b0*/  FADD R7, R7, -R8 ;  /* 0x8000000807077221 */ /* 0x000fc60000000000 */
[----:B------:R-:W-:Y:S01]  /*02c0*/  FADD R11, -R9, 9.010894775390625 ;  /* 0x41102ca0090b7421 */ /* 0x000fe20000000100 */
[----:B------:R-:W-:Y:S01]  /*02d0*/  FADD R7, R6, R7 ;  /* 0x0000000706077221 */ /* 0x000fe20000000000 */
[----:B-1----:R-:W-:Y:S02]  /*02e0*/  FADD R4, R0, R0 ;  /* 0x0000000000047221 */ /* 0x002fe40000000000 */
[----:B------:R-:W-:Y:S02]  /*02f0*/  FADD R8, R8, R11 ;  /* 0x0000000b08087221 */ /* 0x000fe40000000000 */
[----:B------:R-:W-:Y:S02]  /*0300*/  FMUL R4, R4, 0.0078125 ;  /* 0x3c00000004047820 */ /* 0x000fe40000400000 */
[----:B------:R-:W-:Y:S01]  /*0310*/  FADD R7, R7, R8 ;  /* 0x0000000807077221 */ /* 0x000fe20000000000 */
[----:B--2---:R-:W-:Y:S01]  /*0320*/  FADD R0, R5, R5 ;  /* 0x0000000505007221 */ /* 0x004fe20000000000 */
[C---:B------:R-:W-:Y:S01]  /*0330*/  FADD.FTZ R14, |R4|.reuse, -RZ ;  /* 0x800000ff040e7221 */ /* 0x040fe20000010200 */
[----:B------:R-:W-:-:S02]  /*0340*/  FMUL R11, R4, 0.0001220703125 ;  /* 0x39000000040b7820 */ /* 0x000fc40000400000 */
[----:B------:R-:W-:Y:S01]  /*0350*/  FMUL R5, R0, 0.0078125 ;  /* 0x3c00000000057820 */ /* 0x000fe20000400000 */
[----:B------:R-:W-:Y:S01]  /*0360*/  FADD R0, R7, 1.8571887267171405256e-05 ;  /* 0x379bcad307007421 */ /* 0x000fe20000000000 */
[----:B------:R-:W-:Y:S02]  /*0370*/  FSETP.GT.AND P1, PT, R14, 9.99999979021476795361e+33, PT ;  /* 0x77f684df0e00780b */ /* 0x000fe40003f24000 */
[C---:B------:R-:W-:Y:S01]  /*0380*/  FADD.FTZ R15, |R5|.reuse, -RZ ;  /* 0x800000ff050f7221 */ /* 0x040fe20000010200 */
[----:B------:R-:W-:Y:S01]  /*0390*/  FMUL R6, R5, 0.0001220703125 ;  /* 0x3900000005067820 */ /* 0x000fe20000400000 */
[----:B------:R-:W-:Y:S01]  /*03a0*/  FSEL R12, R11, R4, P1 ;  /* 0x000000040b0c7208 */ /* 0x000fe20000800000 */
[----:B------:R-:W-:Y:S02]  /*03b0*/  FADD R11, R9, R0 ;  /* 0x00000000090b7221 */ /* 0x000fe40000000000 */
[----:B------:R-:W-:Y:S02]  /*03c0*/  FSETP.GT.AND P0, PT, R15, 9.99999979021476795361e+33, PT ;  /* 0x77f684df0f00780b */ /* 0x000fe40003f04000 */
[----:B------:R-:W-:-:S02]  /*03d0*/  FADD R9, R9, -R11 ;  /* 0x8000000b09097221 */ /* 0x000fc40000000000 */
[----:B------:R-:W-:Y:S01]  /*03e0*/  FSEL R8, R6, R5, P0 ;  /* 0x0000000506087208 */ /* 0x000fe20000000000 */
[----:B------:R-:W-:Y:S01]  /*03f0*/  FMUL.FTZ R6, R11, R12 ;  /* 0x0000000c0b067220 */ /* 0x000fe20000410000 */
[----:B------:R-:W-:-:S03]  /*0400*/  FADD R9, R0, R9 ;  /* 0x0000000900097221 */ /* 0x000fc60000000000 */
[C---:B------:R-:W-:Y:S01]  /*0410*/  FMUL.FTZ R7, R11.reuse, R8 ;  /* 0x000000080b077220 */ /* 0x040fe20000410000 */
[----:B------:R-:W-:-:S03]  /*0420*/  FFMA.FTZ R0, R11, R12, -R6 ;  /* 0x0000000c0b007223 */ /* 0x000fc60000010806 */
[----:B------:R-:W-:Y:S01]  /*0430*/  FFMA.FTZ R10, R11, R8, -R7 ;  /* 0x000000080b0a7223 */ /* 0x000fe20000010807 */
[----:B------:R-:W-:-:S03]  /*0440*/  FFMA.FTZ R0, R9, R12, R0 ;  /* 0x0000000c09007223 */ /* 0x000fc60000010000 */
[----:B------:R-:W-:Y:S01]  /*0450*/  FFMA.FTZ R10, R9, R8, R10 ;  /* 0x00000008090a7223 */ /* 0x000fe2000001000a */
[----:B------:R-:W-:-:S03]  /*0460*/  FFMA.FTZ R9, RZ, R11, R0 ;  /* 0x0000000bff097223 */ /* 0x000fc60000010000 */
[----:B------:R-:W-:Y:S01]  /*0470*/  FFMA.FTZ R0, RZ, R11, R10 ;  /* 0x0000000bff007223 */ /* 0x000fe2000001000a */
[----:B------:R-:W-:-:S03]  /*0480*/  FADD.FTZ R11, R6, R9 ;  /* 0x00000009060b7221 */ /* 0x000fc60000010000 */
[----:B------:R-:W-:Y:S02]  /*0490*/  FADD.FTZ R8, R7, R0 ;  /* 0x0000000007087221 */ /* 0x000fe40000010000 */
[----:B------:R-:W-:-:S03]  /*04a0*/  ISETP.NE.AND P1, PT, R11, 0x42b17218, PT ;  /* 0x42b172180b00780c */ /* 0x000fc60003f25270 */
[C---:B------:R-:W-:Y:S02]  /*04b0*/  ISETP.NE.AND P0, PT, R8.reuse, 0x42b17218, PT ;  /* 0x42b172180800780c */ /* 0x040fe40003f05270 */
[----:B------:R-:W-:Y:S02]  /*04c0*/  FSEL R16, R11, 88.72283172607421875, P1 ;  /* 0x42b172170b107808 */ /* 0x000fe40000800000 */
[----:B------:R-:W-:-:S03]  /*04d0*/  FSEL R10, R8, 88.72283172607421875, P0 ;  /* 0x42b17217080a7808 */ /* 0x000fc60000000000 */
[----:B------:R-:W-:Y:S02]  /*04e0*/  FMUL.FTZ R17, R16, 1.4426950216293334961 ;  /* 0x3fb8aa3b10117820 */ /* 0x000fe40000410000 */
[----:B------:R-:W-:-:S04]  /*04f0*/  FMUL.FTZ R12, R10, 1.4426950216293334961 ;  /* 0x3fb8aa3b0a0c7820 */ /* 0x000fc80000410000 */
[----:B------:R-:W1:Y:S08]  /*0500*/  FRND.TRUNC R17, R17 ;  /* 0x0000001100117307 */ /* 0x000e70000020d000 */
[----:B------:R-:W2:Y:S01]  /*0510*/  FRND.TRUNC R12, R12 ;  /* 0x0000000c000c7307 */ /* 0x000ea2000020d000 */
[----:B-1----:R-:W-:Y:S01]  /*0520*/  FADD.FTZ R18, |R17|, -RZ ;  /* 0x800000ff11127221 */ /* 0x002fe20000010200 */
[----:B------:R-:W-:-:S04]  /*0530*/  LOP3.LUT R20, R19, 0x80000000, R17, 0xb8, !PT ;  /* 0x8000000013147812 */ /* 0x000fc800078eb811 */
[----:B------:R-:W-:Y:S01]  /*0540*/  FSETP.GT.AND P1, PT, R18, 126, PT ;  /* 0x42fc00001200780b */ /* 0x000fe20003f24000 */
[----:B--2---:R-:W-:-:S05]  /*0550*/  FADD.FTZ R13, |R12|, -RZ ;  /* 0x800000ff0c0d7221 */ /* 0x004fca0000010200 */
[----:B------:R-:W-:Y:S02]  /*0560*/  FSETP.GT.AND P0, PT, R13, 126, PT ;  /* 0x42fc00000d00780b */ /* 0x000fe40003f04000 */
[----:B------:R-:W-:Y:S02]  /*0570*/  LOP3.LUT R13, R19, 0x80000000, R12, 0xb8, !PT ;  /* 0x80000000130d7812 */ /* 0x000fe400078eb80c */
[----:B------:R-:W-:Y:S02]  /*0580*/  FSEL R19, R20, R17, P1 ;  /* 0x0000001114137208 */ /* 0x000fe40000800000 */
[----:B------:R-:W-:Y:S01]  /*0590*/  FSEL R13, R13, R12, P0 ;  /* 0x0000000c0d0d7208 */ /* 0x000fe20000000000 */
[----:B------:R-:W-:Y:S01]  /*05a0*/  FADD R12, R15, 10000 ;  /* 0x461c40000f0c7421 */ /* 0x000fe20000000000 */
[----:B------:R-:W-:Y:S01]  /*05b0*/  FSETP.NEU.AND P0, PT, R5, RZ, PT ;  /* 0x000000ff0500720b */ /* 0x000fe20003f0d000 */
[----:B------:R-:W-:Y:S02]  /*05c0*/  FFMA.FTZ R16, R19, -0.69314718246459960938, R16 ;  /* 0xbf31721813107823 */ /* 0x000fe40000010010 */
[----:B------:R-:W-:Y:S01]  /*05d0*/  FFMA.FTZ R10, R13, -0.69314718246459960938, R10 ;  /* 0xbf3172180d0a7823 */ /* 0x000fe2000001000a */
[----:B------:R-:W-:Y:S01]  /*05e0*/  ISETP.GE.AND P3, PT, R12, 0x7f800000, PT ;  /* 0x7f8000000c00780c */ /* 0x000fe20003f66270 */
[C---:B------:R-:W-:Y:S01]  /*05f0*/  FFMA.FTZ R16, R19.reuse, 1.9046542121259335545e-09, R16 ;  /* 0x3102e30813107823 */ /* 0x040fe20000010010 */
[----:B------:R-:W-:Y:S01]  /*0600*/  FADD R19, R19, 12583039 ;  /* 0x4b40007f13137421 */ /* 0x000fe20000000000 */
[C---:B------:R-:W-:Y:S01]  /*0610*/  FFMA.FTZ R10, R13.reuse, 1.9046542121259335545e-09, R10 ;  /* 0x3102e3080d0a7823 */ /* 0x040fe2000001000a */
[----:B------:R-:W-:Y:S01]  /*0620*/  FADD R13, R13, 12583039 ;  /* 0x4b40007f0d0d7421 */ /* 0x000fe20000000000 */
[----:B------:R-:W-:-:S02]  /*0630*/  FMUL R16, R16, 1.4426950216293334961 ;  /* 0x3fb8aa3b10107820 */ /* 0x000fc40000400000 */
[----:B------:R-:W-:Y:S01]  /*0640*/  FMUL R10, R10, 1.4426950216293334961 ;  /* 0x3fb8aa3b0a0a7820 */ /* 0x000fe20000400000 */
[----:B------:R-:W-:Y:S02]  /*0650*/  SHF.L.U32 R19, R19, 0x17, RZ ;  /* 0x0000001713137819 */ /* 0x000fe400000006ff */
[----:B------:R-:W-:Y:S01]  /*0660*/  SHF.L.U32 R13, R13, 0x17, RZ ;  /* 0x000000170d0d7819 */ /* 0x000fe200000006ff */
[----:B------:R-:W1:Y:S08]  /*0670*/  MUFU.EX2 R16, R16 ;  /* 0x0000001000107308 */ /* 0x000e700000000800 */
[----:B------:R-:W2:Y:S01]  /*0680*/  MUFU.EX2 R10, R10 ;  /* 0x0000000a000a7308 */ /* 0x000ea20000000800 */
[----:B-1----:R-:W-:-:S05]  /*0690*/  FMUL R19, R19, R16 ;  /* 0x0000001013137220 */ /* 0x002fca0000400000 */
[----:B------:R-:W-:Y:S01]  /*06a0*/  FSETP.NEU.AND P4, PT, R19, +INF , PT ;  /* 0x7f8000001300780b */ /* 0x000fe20003f8d000 */
[----:B--2---:R-:W-:-:S03]  /*06b0*/  FMUL R13, R13, R10 ;  /* 0x0000000a0d0d7220 */ /* 0x004fc60000400000 */
[----:B------:R-:W-:Y:S01]  /*06c0*/  ISETP.NE.OR P6, PT, R11, 0x42b17218, !P4 ;  /* 0x42b172180b00780c */ /* 0x000fe200067c5670 */
[----:B------:R-:W-:Y:S01]  /*06d0*/  FADD R10, R14, 10000 ;  /* 0x461c40000e0a7421 */ /* 0x000fe20000000000 */
[----:B------:R-:W-:-:S04]  /*06e0*/  FSETP.NEU.AND P2, PT, R13, +INF , PT ;  /* 0x7f8000000d00780b */ /* 0x000fc80003f4d000 */
[----:B------:R-:W-:Y:S02]  /*06f0*/  ISETP.GE.AND P1, PT, R10, 0x7f800000, PT ;  /* 0x7f8000000a00780c */ /* 0x000fe40003f26270 */
[----:B------:R-:W-:Y:S01]  /*0700*/  ISETP.NE.OR P5, PT, R8, 0x42b17218, !P2 ;  /* 0x42b172180800780c */ /* 0x000fe200057a5670 */
[----:B------:R-:W-:-:S06]  /*0710*/  @P4 FADD.FTZ R6, R6, -R11 ;  /* 0x8000000b06064221 */ /* 0x000fcc0000010000 */
[----:B------:R-:W-:Y:S01]  /*0720*/  @P2 FADD.FTZ R7, R7, -R8 ;  /* 0x8000000807072221 */ /* 0x000fe20000010000 */
[----:B------:R-:W-:-:S03]  /*0730*/  @P4 FADD.FTZ R8, R9, R6 ;  /* 0x0000000609084221 */ /* 0x000fc60000010000 */
[----:B------:R-:W-:Y:S01]  /*0740*/  @P2 FADD.FTZ R6, R0, R7 ;  /* 0x0000000700062221 */ /* 0x000fe20000010000 */
[----:B------:R-:W-:Y:S01]  /*0750*/  @!P6 FADD R8, R8, 7.62939453125e-06 ;  /* 0x370000000808e421 */ /* 0x000fe20000000000 */
[----:B------:R-:W-:Y:S02]  /*0760*/  MOV R7, 0x7f800000 ;  /* 0x7f80000000077802 */ /* 0x000fe40000000f00 */
[----:B------:R-:W-:Y:S01]  /*0770*/  @!P5 FADD R6, R6, 7.62939453125e-06 ;  /* 0x370000000606d421 */ /* 0x000fe20000000000 */
[----:B------:R-:W-:Y:S01]  /*0780*/  MOV R0, 0x7f800000 ;  /* 0x7f80000000007802 */ /* 0x000fe20000000f00 */
[----:B------:R-:W-:Y:S02]  /*0790*/  @P4 FFMA.FTZ R7, R19, R8, R19 ;  /* 0x0000000813074223 */ /* 0x000fe40000010013 */
[----:B------:R-:W-:Y:S01]  /*07a0*/  @P2 FFMA.FTZ R0, R13, R6, R13 ;  /* 0x000000060d002223 */ /* 0x000fe2000001000d */
[----:B------:R-:W-:Y:S06]  /*07b0*/  @!P3 BRA `(.L_x_1) ;  /* 0x000000000018b947 */ /* 0x000fec0003800000 */
[----:B------:R-:W-:-:S13]  /*07c0*/  FSETP.NAN.FTZ.AND P2, PT, |R5|, |R5|, PT ;  /* 0x400000050500720b */ /* 0x000fda0003f58200 */
[----:B------:R-:W-:Y:S01]  /*07d0*/  @P2 FADD R0, R5, 10000 ;  /* 0x461c400005002421 */ /* 0x000fe20000000000 */
[----:B------:R-:W-:Y:S06]  /*07e0*/  @P2 BRA `(.L_x_1) ;  /* 0x00000000000c2947 */ /* 0x000fec0003800000 */
[----:B------:R-:W-:-:S13]  /*07f0*/  FSETP.NEU.AND P2, PT, R15, +INF , PT ;  /* 0x7f8000000f00780b */ /* 0x000fda0003f4d000 */
[----:B------:R-:W-:-:S04]  /*0800*/  @!P2 FSETP.GEU.AND P3, PT, R5, RZ, PT ;  /* 0x000000ff0500a20b */ /* 0x000fc80003f6e000 */
[----:B------:R-:W-:-:S09]  /*0810*/  @!P2 SEL R0, RZ, 0x7f800000, !P3 ;  /* 0x7f800000ff00a807 */ /* 0x000fd20005800000 */
.L_x_1:
[----:B------:R-:W-:Y:S05]  /*0820*/  BSYNC B0 ;  /* 0x0000000000007941 */ /* 0x000fea0003800000 */
.L_x_0:
[----:B------:R-:W-:Y:S04]  /*0830*/  BSSY B0, `(.L_x_2) ;  /* 0x0000008000007945 */ /* 0x000fe80003800000 */
[----:B------:R-:W-:Y:S05]  /*0840*/  @!P1 BRA `(.L_x_3) ;  /* 0x0000000000189947 */ /* 0x000fea0003800000 */
[----:B------:R-:W-:-:S13]  /*0850*/  FSETP.NAN.FTZ.AND P1, PT, |R4|, |R4|, PT ;  /* 0x400000040400720b */ /* 0x000fda0003f38200 */
[----:B------:R-:W-:Y:S01]  /*0860*/  @P1 FADD R7, R4, 10000 ;  /* 0x461c400004071421 */ /* 0x000fe20000000000 */
[----:B------:R-:W-:Y:S06]  /*0870*/  @P1 BRA `(.L_x_3) ;  /* 0x00000000000c1947 */ /* 0x000fec0003800000 */
[----:B------:R-:W-:-:S13]  /*0880*/  FSETP.NEU.AND P1, PT, R14, +INF , PT ;  /* 0x7f8000000e00780b */ /* 0x000fda0003f2d000 */
[----:B------:R-:W-:-:S04]  /*0890*/  @!P1 FSETP.GEU.AND P2, PT, R4, RZ, PT ;  /* 0x000000ff0400920b */ /* 0x000fc80003f4e000 */
[----:B------:R-:W-:-:S09]  /*08a0*/  @!P1 SEL R7, RZ, 0x7f800000, !P2 ;  /* 0x7f800000ff079807 */ /* 0x000fd20005000000 */
.L_x_3:
[----:B------:R-:W-:Y:S05]  /*08b0*/  BSYNC B0 ;  /* 0x0000000000007941 */ /* 0x000fea0003800000 */
.L_x_2:
[----:B------:R-:W-:Y:S01]  /*08c0*/  FSETP.NEU.AND P1, PT, R4, RZ, PT ;  /* 0x000000ff0400720b */ /* 0x000fe20003f2d000 */
[----:B------:R-:W-:Y:S01]  /*08d0*/  ULDC.64 UR4, c[0x0][0x208] ;  /* 0x0000820000047ab9 */ /* 0x000fe20000000a00 */
[----:B------:R-:W-:Y:S01]  /*08e0*/  FSEL R6, R0, 1, P0 ;  /* 0x3f80000000067808 */ /* 0x000fe20000000000 */
[----:B------:R-:W0:Y:S01]  /*08f0*/  LDC.64 R4, c[0x0][0x210] ;  /* 0x00008400ff047b82 */ /* 0x000e220000000a00 */
[----:B------:R-:W-:Y:S02]  /*0900*/  FSEL R7, R7, 1, P1 ;  /* 0x3f80000007077808 */ /* 0x000fe40000800000 */
[----:B------:R-:W-:Y:S02]  /*0910*/  LEA.HI R0, R3, R3, RZ, 0x2 ;  /* 0x0000000303007211 */ /* 0x000fe400078f10ff */
[----:B------:R-:W-:Y:S02]  /*0920*/  FSETP.GT.AND P0, PT, |R6|, 8.50705917302346158658e+37, PT ;  /* 0x7e8000000600780b */ /* 0x000fe40003f04200 */
[----:B------:R-:W-:-:S02]  /*0930*/  FSETP.GT.AND P1, PT, |R7|, 8.50705917302346158658e+37, PT ;  /* 0x7e8000000700780b */ /* 0x000fc40003f24200 */
[----:B------:R-:W-:Y:S02]  /*0940*/  LOP3.LUT R0, R0, 0xfffffffc, RZ, 0xc0, !PT ;  /* 0xfffffffc00007812 */ /* 0x000fe400078ec0ff */
[----:B------:R-:W-:Y:S02]  /*0950*/  FSETP.GEU.AND P2, PT, |R6|, 1.175494350822287508e-38, PT ;  /* 0x008000000600780b */ /* 0x000fe40003f4e200 */
[----:B------:R-:W-:Y:S02]  /*0960*/  FSETP.GEU.AND P3, PT, |R7|, 1.175494350822287508e-38, PT ;  /* 0x008000000700780b */ /* 0x000fe40003f6e200 */
[----:B------:R-:W-:-:S03]  /*0970*/  IADD3 R0, R3, 0x1, -R0 ;  /* 0x0000000103007810 */ /* 0x000fc60007ffe800 */
[----:B------:R-:W-:Y:S01]  /*0980*/  @P0 FMUL R6, R6, 0.25 ;  /* 0x3e80000006060820 */ /* 0x000fe20000400000 */
[----:B------:R-:W-:Y:S01]  /*0990*/  I2FP.F32.S32 R0, R0 ;  /* 0x0000000000007245 */ /* 0x000fe20000201400 */
[----:B------:R-:W-:-:S04]  /*09a0*/  @P1 FMUL R7, R7, 0.25 ;  /* 0x3e80000007071820 */ /* 0x000fc80000400000 */
[----:B------:R-:W-:Y:S01]  /*09b0*/  FMUL R0, R0, 0.24999994039535522461 ;  /* 0x3e7ffffc00007820 */ /* 0x000fe20000400000 */
[----:B------:R-:W-:Y:S01]  /*09c0*/  @!P2 FMUL R6, R6, 16777216 ;  /* 0x4b8000000606a820 */ /* 0x000fe20000400000 */
[----:B------:R-:W-:Y:S02]  /*09d0*/  @!P3 FMUL R7, R7, 16777216 ;  /* 0x4b8000000707b820 */ /* 0x000fe40000400000 */
[----:B------:R-:W-:-:S03]  /*09e0*/  FMUL R0, R0, 6.2831854820251464844 ;  /* 0x40c90fdb00007820 */ /* 0x000fc60000400000 */
[----:B------:R-:W1:Y:S01]  /*09f0*/  MUFU.RCP R6, R6 ;  /* 0x0000000600067308 */ /* 0x000e620000001000 */
[----:B------:R-:W-:-:S05]  /*0a00*/  FMUL R3, R0, 0.25 ;  /* 0x3e80000000037820 */ /* 0x000fca0000400000 */
[CC--:B------:R-:W-:Y:S02]  /*0a10*/  FSEL R9, R3.reuse, R0.reuse, P0 ;  /* 0x0000000003097208 */ /* 0x0c0fe40000000000 */
[----:B------:R-:W2:Y:S01]  /*0a20*/  MUFU.RCP R7, R7 ;  /* 0x0000000700077308 */ /* 0x000ea20000001000 */
[----:B------:R-:W-:Y:S01]  /*0a30*/  FSEL R0, R3, R0, P1 ;  /* 0x0000000003007208 */ /* 0x000fe20000800000 */
[----:B0-----:R-:W-:-:S04]  /*0a40*/  IMAD.WIDE R2, R2, 0x4, R4 ;  /* 0x0000000402027825 */ /* 0x001fc800078e0204 */
[----:B------:R-:W-:Y:S01]  /*0a50*/  @!P2 FMUL R9, R9, 16777216 ;  /* 0x4b8000000909a820 */ /* 0x000fe20000400000 */
[----:B------:R-:W-:-:S03]  /*0a60*/  @!P3 FMUL R0, R0, 16777216 ;  /* 0x4b8000000000b820 */ /* 0x000fc60000400000 */
[----:B-1----:R-:W-:Y:S01]  /*0a70*/  FMUL R4, R6, R9 ;  /* 0x0000000906047220 */ /* 0x002fe20000400000 */
[----:B--2---:R-:W-:-:S05]  /*0a80*/  FMUL R5, R7, R0 ;  /* 0x0000000007057220 */ /* 0x004fca0000400000 */
[----:B------:R-:W-:Y:S01]  /*0a90*/  STG.E.64 desc[UR4][R2.64], R4 ;  /* 0x0000000402007986 */ /* 0x000fe2000c101b04 */
[----:B------:R-:W-:Y:S05]  /*0aa0*/  EXIT ;  /* 0x000000000000794d */ /* 0x000fea0003800000 */
.L_x_4:
[----:B------:R-:W-:-:S00]  /*0ab0*/  BRA `(.L_x_4) ;  /* 0xfffffffc00fc7947 */ /* 0x000fc0000383ffff */
[----:B------:R-:W-:-:S00]  /*0ac0*/  NOP ;  /* 0x0000000000007918 */ /* 0x000fc00000000000 */
        /* <DEDUP_REMOVED lines=11> */
.L_x_5:


//--------------------- .nv.global.init           --------------------------
	.section	.nv.global.init,"aw",@progbits
.nv.global.init:
	.type		_$_str,@object
	.size		_$_str,(.L_0 - _$_str)
_$_str:
        /*0000*/ 	.byte	0x5f, 0x5f, 0x43, 0x55, 0x44, 0x41, 0x5f, 0x46, 0x54, 0x5a, 0x00
.L_0:


//--------------------- .nv.constant0.triton_poi_fused_arange_div_floor_divide_mul_pow_1 --------------------------
	.section	.nv.constant0.triton_poi_fused_arange_div_floor_divide_mul_pow_1,"a",@progbits
	.sectionflags	@""
	.align	4
.nv.constant0.triton_poi_fused_arange_div_floor_divide_mul_pow_1:
	.zero		540
